	.headerflags	@"EF_CUDA_TEXMODE_UNIFIED EF_CUDA_64BIT_ADDRESS EF_CUDA_ACCELERATORS EF_CUDA_SM90 EF_CUDA_VIRTUAL_SM(EF_CUDA_SM90)"
	.elftype	@"ET_EXEC"


//--------------------- .nv.info                  --------------------------
	.section	.nv.info,"",@"SHT_CUDA_INFO"
	.align	4


	//----- nvinfo : EIATTR_REGCOUNT
	.align		4
        /*0000*/ 	.byte	0x04, 0x2f
        /*0002*/ 	.short	(.L_1 - .L_0)
	.align		4
.L_0:
        /*0004*/ 	.word	index@(triton_poi_fused__to_copy_19)
        /*0008*/ 	.word	0x0000000a


	//----- nvinfo : EIATTR_MIN_STACK_SIZE
	.align		4
.L_1:
        /*000c*/ 	.byte	0x04, 0x12
        /*000e*/ 	.short	(.L_3 - .L_2)
	.align		4
.L_2:
        /*0010*/ 	.word	index@(triton_poi_fused__to_copy_19)
        /*0014*/ 	.word	0x00000000


	//----- nvinfo : EIATTR_FRAME_SIZE
	.align		4
.L_3:
        /*0018*/ 	.byte	0x04, 0x11
        /*001a*/ 	.short	(.L_5 - .L_4)
	.align		4
.L_4:
        /*001c*/ 	.word	index@(triton_poi_fused__to_copy_19)
        /*0020*/ 	.word	0x00000000


	//----- nvinfo : EIATTR_MIN_STACK_SIZE
	.align		4
.L_5:
        /*0024*/ 	.byte	0x04, 0x12
        /*0026*/ 	.short	(.L_7 - .L_6)
	.align		4
.L_6:
        /*0028*/ 	.word	index@(triton_poi_fused__to_copy_19)
        /*002c*/ 	.word	0x00000000
.L_7:


//--------------------- .nv.info.triton_poi_fused__to_copy_19 --------------------------
	.section	.nv.info.triton_poi_fused__to_copy_19,"",@"SHT_CUDA_INFO"
	.sectionflags	@""
	.align	4


	//----- nvinfo : EIATTR_CUDA_API_VERSION
	.align		4
        /*0000*/ 	.byte	0x04, 0x37
        /*0002*/ 	.short	(.L_9 - .L_8)
.L_8:
        /*0004*/ 	.word	0x0000007c


	//----- nvinfo : EIATTR_KPARAM_INFO
	.align		4
.L_9:
        /*0008*/ 	.byte	0x04, 0x17
        /*000a*/ 	.short	(.L_11 - .L_10)
.L_10:
        /*000c*/ 	.word	0x00000000
        /*0010*/ 	.short	0x0001
        /*0012*/ 	.short	0x0008
        /*0014*/ 	.byte	0x00, 0xf0, 0x11, 0x00


	//----- nvinfo : EIATTR_KPARAM_INFO
	.align		4
.L_11:
        /*0018*/ 	.byte	0x04, 0x17
        /*001a*/ 	.short	(.L_13 - .L_12)
.L_12:
        /*001c*/ 	.word	0x00000000
        /*0020*/ 	.short	0x0000
        /*0022*/ 	.short	0x0000
        /*0024*/ 	.byte	0x00, 0xf4, 0x21, 0x00


	//----- nvinfo : EIATTR_SPARSE_MMA_MASK
	.align		4
.L_13:
        /*0028*/ 	.byte	0x03, 0x50
        /*002a*/ 	.short	0x0000


	//----- nvinfo : EIATTR_MAXREG_COUNT
	.align		4
        /*002c*/ 	.byte	0x03, 0x1b
        /*002e*/ 	.short	0x00ff


	//----- nvinfo : EIATTR_EXIT_INSTR_OFFSETS
	.align		4
        /*0030*/ 	.byte	0x04, 0x1c
        /*0032*/ 	.short	(.L_15 - .L_14)


	//   ....[0]....
.L_14:
        /*0034*/ 	.word	0x00000170


	//   ....[1]....
        /*0038*/ 	.word	0x000001a0


	//----- nvinfo : EIATTR_REQNTID
	.align		4
.L_15:
        /*003c*/ 	.byte	0x04, 0x10
        /*003e*/ 	.short	(.L_17 - .L_16)
.L_16:
        /*0040*/ 	.word	0x00000020
        /*0044*/ 	.word	0x00000001
        /*0048*/ 	.word	0x00000001


	//----- nvinfo : EIATTR_CBANK_PARAM_SIZE
	.align		4
.L_17:
        /*004c*/ 	.byte	0x03, 0x19
        /*004e*/ 	.short	0x000c


	//----- nvinfo : EIATTR_PARAM_CBANK
	.align		4
        /*0050*/ 	.byte	0x04, 0x0a
        /*0052*/ 	.short	(.L_19 - .L_18)
	.align		4
.L_18:
        /*0054*/ 	.word	index@(.nv.constant0.triton_poi_fused__to_copy_19)
        /*0058*/ 	.short	0x0210
        /*005a*/ 	.short	0x000c


	//----- nvinfo : EIATTR_SW_WAR
	.align		4
.L_19:
        /*005c*/ 	.byte	0x04, 0x36
        /*005e*/ 	.short	(.L_21 - .L_20)
.L_20:
        /*0060*/ 	.word	0x00000008
.L_21:


//--------------------- .nv.callgraph             --------------------------
	.section	.nv.callgraph,"",@"SHT_CUDA_CALLGRAPH"
	.align	4
	.sectionentsize	8
	.align		4
        /*0000*/ 	.word	0x00000000
	.align		4
        /*0004*/ 	.word	0xffffffff
	.align		4
        /*0008*/ 	.word	0x00000000
	.align		4
        /*000c*/ 	.word	0xfffffffe
	.align		4
        /*0010*/ 	.word	0x00000000
	.align		4
        /*0014*/ 	.word	0xfffffffd
	.align		4
        /*0018*/ 	.word	0x00000000
	.align		4
        /*001c*/ 	.word	0xfffffffc


//--------------------- .text.triton_poi_fused__to_copy_19 --------------------------
	.section	.text.triton_poi_fused__to_copy_19,"ax",@progbits
	.align	128
        .global         triton_poi_fused__to_copy_19
        .type           triton_poi_fused__to_copy_19,@function
        .size           triton_poi_fused__to_copy_19,(.L_x_1 - triton_poi_fused__to_copy_19)
        .other          triton_poi_fused__to_copy_19,@"STO_CUDA_ENTRY STV_DEFAULT"
triton_poi_fused__to_copy_19:
.text.triton_poi_fused__to_copy_19:
[----:B------:R-:W0:Y:S02]  /*0000*/  LDC R1, c[0x0][0x28] ;  /* 0x00000a00ff017b82 */ /* 0x000e240000000800 */
[----:B------:R-:W1:Y:S01]  /*0010*/  S2R R0, SR_TID.X ;  /* 0x0000000000007919 */ /* 0x000e620000002100 */
[----:B------:R-:W-:Y:S01]  /*0020*/  IMAD.MOV.U32 R7, RZ, RZ, 0x3d800000 ;  /* 0x3d800000ff077424 */ /* 0x000fe200078e00ff */
[----:B------:R-:W2:Y:S01]  /*0030*/  S2R R5, SR_CTAID.X ;  /* 0x0000000000057919 */ /* 0x000ea20000002500 */
[----:B-1----:R-:W-:-:S05]  /*0040*/  IMAD.SHL.U32 R0, R0, 0x2, RZ ;  /* 0x0000000200007824 */ /* 0x002fca00078e00ff */
[----:B------:R-:W-:-:S05]  /*0050*/  LOP3.LUT R0, R0, 0x3e, RZ, 0xc0, !PT ;  /* 0x0000003e00007812 */ /* 0x000fca00078ec0ff */
[----:B--2---:R-:W-:-:S05]  /*0060*/  IMAD R5, R5, 0x40, R0 ;  /* 0x0000004005057824 */ /* 0x004fca00078e0200 */
[----:B------:R-:W-:Y:S02]  /*0070*/  IADD3 R0, R5, 0x1, RZ ;  /* 0x0000000105007810 */ /* 0x000fe40007ffe0ff */
[----:B------:R-:W-:Y:S02]  /*0080*/  I2FP.F32.S32 R2, R5 ;  /* 0x0000000500027245 */ /* 0x000fe40000201400 */
[----:B------:R-:W-:Y:S02]  /*0090*/  I2FP.F32.S32 R0, R0 ;  /* 0x0000000000007245 */ /* 0x000fe40000201400 */
[----:B------:R-:W-:Y:S01]  /*00a0*/  ISETP.GE.AND P0, PT, R5, 0x40, PT ;  /* 0x000000400500780c */ /* 0x000fe20003f06270 */
[----:B------:R-:W-:Y:S02]  /*00b0*/  FADD R2, R2, 0.5 ;  /* 0x3f00000002027421 */ /* 0x000fe40000000000 */
[----:B------:R-:W-:Y:S02]  /*00c0*/  FADD R0, R0, 0.5 ;  /* 0x3f00000000007421 */ /* 0x000fe40000000000 */
[----:B------:R-:W-:-:S02]  /*00d0*/  FFMA R4, R2, R7, -0.5 ;  /* 0xbf00000002047423 */ /* 0x000fc40000000007 */
[----:B------:R-:W1:Y:S01]  /*00e0*/  LDC.64 R2, c[0x0][0x210] ;  /* 0x00008400ff027b82 */ /* 0x000e620000000a00 */
[----:B------:R-:W-:Y:S02]  /*00f0*/  FFMA R0, R0, R7, -0.5 ;  /* 0xbf00000000007423 */ /* 0x000fe40000000007 */
[----:B------:R-:W-:-:S03]  /*0100*/  FMNMX R4, RZ, R4, !PT ;  /* 0x00000004ff047209 */ /* 0x000fc60007800000 */
[----:B------:R-:W-:-:S03]  /*0110*/  FMNMX R0, RZ, R0, !PT ;  /* 0x00000000ff007209 */ /* 0x000fc60007800000 */
[----:B------:R-:W2:Y:S08]  /*0120*/  F2I.TRUNC.NTZ R4, R4 ;  /* 0x0000000400047305 */ /* 0x000eb0000020f100 */
[----:B------:R-:W3:Y:S01]  /*0130*/  F2I.TRUNC.NTZ R6, R0 ;  /* 0x0000000000067305 */ /* 0x000ee2000020f100 */
[----:B-1----:R-:W-:Y:S01]  /*0140*/  IMAD.WIDE R2, R5, 0x8, R2 ;  /* 0x0000000805027825 */ /* 0x002fe200078e0202 */
[----:B--2---:R-:W-:-:S02]  /*0150*/  SHF.R.S32.HI R5, RZ, 0x1f, R4 ;  /* 0x0000001fff057819 */ /* 0x004fc40000011404 */
[----:B---3--:R-:W-:Y:S01]  /*0160*/  SHF.R.S32.HI R7, RZ, 0x1f, R6 ;  /* 0x0000001fff077819 */ /* 0x008fe20000011406 */
[----:B------:R-:W-:Y:S06]  /*0170*/  @P0 EXIT ;  /* 0x000000000000094d */ /* 0x000fec0003800000 */
[----:B------:R-:W-:Y:S02]  /*0180*/  ULDC.64 UR4, c[0x0][0x208] ;  /* 0x0000820000047ab9 */ /* 0x000fe40000000a00 */
[----:B------:R-:W-:Y:S01]  /*0190*/  STG.E.128 desc[UR4][R2.64], R4 ;  /* 0x0000000402007986 */ /* 0x000fe2000c101d04 */
[----:B------:R-:W-:Y:S05]  /*01a0*/  EXIT ;  /* 0x000000000000794d */ /* 0x000fea0003800000 */
.L_x_0:
[----:B------:R-:W-:-:S00]  /*01b0*/  BRA `(.L_x_0) ;  /* 0xfffffffc00fc7947 */ /* 0x000fc0000383ffff */
[----:B------:R-:W-:-:S00]  /*01c0*/  NOP ;  /* 0x0000000000007918 */ /* 0x000fc00000000000 */
        /* <DEDUP_REMOVED lines=11> */
.L_x_1:


//--------------------- .nv.constant0.triton_poi_fused__to_copy_19 --------------------------
	.section	.nv.constant0.triton_poi_fused__to_copy_19,"a",@progbits
	.sectionflags	@""
	.align	4
.nv.constant0.triton_poi_fused__to_copy_19:
	.zero		540
